//
// Generated by NVIDIA NVVM Compiler
//
// Compiler Build ID: CL-36424714
// Cuda compilation tools, release 13.0, V13.0.88
// Based on NVVM 20.0.0
//

.version 9.0
.target sm_100
.address_size 64

	// .globl	_Z11oddEvenSortPii

.visible .entry _Z11oddEvenSortPii(
	.param .u64 .ptr .align 1 _Z11oddEvenSortPii_param_0,
	.param .u32 _Z11oddEvenSortPii_param_1
)
{
	.reg .pred 	%p<27>;
	.reg .b32 	%r<40>;
	.reg .b64 	%rd<5>;

	ld.param.u64 	%rd2, [_Z11oddEvenSortPii_param_0];
	ld.param.u32 	%r27, [_Z11oddEvenSortPii_param_1];
	mov.u32 	%r28, %ctaid.x;
	mov.u32 	%r29, %ntid.x;
	mov.u32 	%r30, %tid.x;
	mad.lo.s32 	%r1, %r28, %r29, %r30;
	setp.lt.s32 	%p2, %r27, 1;
	@%p2 bra 	$L__BB0_26;
	cvta.to.global.u64 	%rd3, %rd2;
	and.b32  	%r2, %r1, 1;
	add.s32 	%r3, %r27, -1;
	mul.wide.s32 	%rd4, %r1, 4;
	add.s64 	%rd1, %rd3, %rd4;
	and.b32  	%r4, %r27, 3;
	setp.lt.u32 	%p3, %r27, 4;
	mov.b32 	%r39, 0;
	@%p3 bra 	$L__BB0_16;
	setp.lt.s32 	%p4, %r1, %r3;
	setp.ne.s32 	%p5, %r2, 0;
	and.b32  	%r39, %r27, 2147483644;
	and.pred  	%p1, %p5, %p4;
	neg.s32 	%r34, %r39;
	not.pred 	%p12, %p1;
$L__BB0_3:
	setp.ne.s32 	%p6, %r2, 0;
	@%p6 bra 	$L__BB0_9;
	setp.ge.s32 	%p7, %r1, %r3;
	@%p7 bra 	$L__BB0_12;
	ld.global.u32 	%r36, [%rd1];
	ld.global.u32 	%r9, [%rd1+4];
	setp.le.s32 	%p8, %r36, %r9;
	mov.u32 	%r35, %r9;
	@%p8 bra 	$L__BB0_7;
	st.global.u32 	[%rd1], %r9;
	st.global.u32 	[%rd1+4], %r36;
	mov.u32 	%r35, %r36;
	mov.u32 	%r36, %r9;
$L__BB0_7:
	setp.le.s32 	%p9, %r36, %r35;
	@%p9 bra 	$L__BB0_12;
	st.global.u32 	[%rd1], %r35;
	st.global.u32 	[%rd1+4], %r36;
	bra.uni 	$L__BB0_12;
$L__BB0_9:
	setp.ge.s32 	%p10, %r1, %r3;
	@%p10 bra 	$L__BB0_12;
	ld.global.u32 	%r10, [%rd1];
	ld.global.u32 	%r11, [%rd1+4];
	setp.le.s32 	%p11, %r10, %r11;
	@%p11 bra 	$L__BB0_12;
	st.global.u32 	[%rd1], %r11;
	st.global.u32 	[%rd1+4], %r10;
$L__BB0_12:
	@%p12 bra 	$L__BB0_15;
	ld.global.u32 	%r14, [%rd1];
	ld.global.u32 	%r15, [%rd1+4];
	setp.le.s32 	%p13, %r14, %r15;
	@%p13 bra 	$L__BB0_15;
	st.global.u32 	[%rd1], %r15;
	st.global.u32 	[%rd1+4], %r14;
$L__BB0_15:
	add.s32 	%r34, %r34, 4;
	setp.ne.s32 	%p14, %r34, 0;
	@%p14 bra 	$L__BB0_3;
$L__BB0_16:
	setp.eq.s32 	%p15, %r4, 0;
	@%p15 bra 	$L__BB0_26;
	neg.s32 	%r38, %r4;
$L__BB0_18:
	.pragma "nounroll";
	setp.eq.s32 	%p16, %r2, 0;
	@%p16 bra 	$L__BB0_22;
	setp.ge.s32 	%p21, %r1, %r3;
	and.b32  	%r33, %r39, 1;
	setp.eq.b32 	%p22, %r33, 1;
	not.pred 	%p23, %p22;
	or.pred  	%p24, %p23, %p21;
	@%p24 bra 	$L__BB0_25;
	ld.global.u32 	%r21, [%rd1];
	ld.global.u32 	%r22, [%rd1+4];
	setp.le.s32 	%p25, %r21, %r22;
	@%p25 bra 	$L__BB0_25;
	st.global.u32 	[%rd1], %r22;
	st.global.u32 	[%rd1+4], %r21;
	bra.uni 	$L__BB0_25;
$L__BB0_22:
	setp.ge.s32 	%p17, %r1, %r3;
	and.b32  	%r32, %r39, 1;
	setp.eq.b32 	%p18, %r32, 1;
	or.pred  	%p19, %p18, %p17;
	@%p19 bra 	$L__BB0_25;
	ld.global.u32 	%r23, [%rd1];
	ld.global.u32 	%r24, [%rd1+4];
	setp.le.s32 	%p20, %r23, %r24;
	@%p20 bra 	$L__BB0_25;
	st.global.u32 	[%rd1], %r24;
	st.global.u32 	[%rd1+4], %r23;
$L__BB0_25:
	add.s32 	%r39, %r39, 1;
	add.s32 	%r38, %r38, 1;
	setp.ne.s32 	%p26, %r38, 0;
	@%p26 bra 	$L__BB0_18;
$L__BB0_26:
	ret;

}


// ===== COMPILED SASS (sm_100) =====

	.target	sm_100

	.elftype	@"ET_EXEC"


//--------------------- .note.nv.tkinfo           --------------------------
	.section	.note.nv.tkinfo,"",@"SHT_NOTE"
	.sectionflags	@"SHF_NOTE_NV_TKINFO"
	.tkinfo
        /*0018*/ 	.word	0x00000002
        /*0030*/ 	.string	""
        /*0030*/ 	.string	"ptxas"
        /*0030*/ 	.string	"Cuda compilation tools, release 13.0, V13.0.88"
        /*0030*/ 	.string	"Build cuda_13.0.r13.0/compiler.36424714_0"
        /*0030*/ 	.string	"-arch sm_100 -m 64 "



//--------------------- .note.nv.cuinfo           --------------------------
	.section	.note.nv.cuinfo,"",@"SHT_NOTE"
	.sectionflags	@"SHF_NOTE_NV_CUINFO"
        /*0018*/ 	.short	0x0002
        /*001a*/ 	.short	0x0064
        /*001c*/ 	.short	0x0082
	.zero		2


//--------------------- .nv.info                  --------------------------
	.section	.nv.info,"",@"SHT_CUDA_INFO"
	.align	4


	//----- nvinfo : EIATTR_REGCOUNT
	.align		4
        /*0000*/ 	.byte	0x04, 0x2f
        /*0002*/ 	.short	(.L_1 - .L_0)
	.align		4
.L_0:
        /*0004*/ 	.word	index@(_Z11oddEvenSortPii)
        /*0008*/ 	.word	0x0000000e


	//----- nvinfo : EIATTR_FRAME_SIZE
	.align		4
.L_1:
        /*000c*/ 	.byte	0x04, 0x11
        /*000e*/ 	.short	(.L_3 - .L_2)
	.align		4
.L_2:
        /*0010*/ 	.word	index@(_Z11oddEvenSortPii)
        /*0014*/ 	.word	0x00000000


	//----- nvinfo : EIATTR_MIN_STACK_SIZE
	.align		4
.L_3:
        /*0018*/ 	.byte	0x04, 0x12
        /*001a*/ 	.short	(.L_5 - .L_4)
	.align		4
.L_4:
        /*001c*/ 	.word	index@(_Z11oddEvenSortPii)
        /*0020*/ 	.word	0x00000000
.L_5:


//--------------------- .nv.compat                --------------------------
	.section	.nv.compat,"",@"SHT_CUDA_COMPAT_INFO"
	.align	4
        /*0000*/ 	.byte	0x02, 0x09, 0x00, 0x00, 0x02, 0x02, 0x01, 0x00, 0x02, 0x05, 0x05, 0x00, 0x03, 0x07, 0x01, 0x01
        /*0010*/ 	.byte	0x02, 0x03, 0x00, 0x00, 0x02, 0x06, 0x01, 0x00, 0x04, 0x0b, 0x08, 0x00, 0x09, 0x00, 0x00, 0x00
        /*0020*/ 	.byte	0x00, 0x00, 0x00, 0x00


//--------------------- .nv.info._Z11oddEvenSortPii --------------------------
	.section	.nv.info._Z11oddEvenSortPii,"",@"SHT_CUDA_INFO"
	.sectionflags	@""
	.align	4


	//----- nvinfo : EIATTR_CUDA_API_VERSION
	.align		4
        /*0000*/ 	.byte	0x04, 0x37
        /*0002*/ 	.short	(.L_7 - .L_6)
.L_6:
        /*0004*/ 	.word	0x00000082


	//----- nvinfo : EIATTR_KPARAM_INFO
	.align		4
.L_7:
        /*0008*/ 	.byte	0x04, 0x17
        /*000a*/ 	.short	(.L_9 - .L_8)
.L_8:
        /*000c*/ 	.word	0x00000000
        /*0010*/ 	.short	0x0001
        /*0012*/ 	.short	0x0008
        /*0014*/ 	.byte	0x00, 0xf0, 0x11, 0x00


	//----- nvinfo : EIATTR_KPARAM_INFO
	.align		4
.L_9:
        /*0018*/ 	.byte	0x04, 0x17
        /*001a*/ 	.short	(.L_11 - .L_10)
.L_10:
        /*001c*/ 	.word	0x00000000
        /*0020*/ 	.short	0x0000
        /*0022*/ 	.short	0x0000
        /*0024*/ 	.byte	0x00, 0xf5, 0x21, 0x00


	//----- nvinfo : EIATTR_SPARSE_MMA_MASK
	.align		4
.L_11:
        /*0028*/ 	.byte	0x03, 0x50
        /*002a*/ 	.short	0x0000


	//----- nvinfo : EIATTR_MAXREG_COUNT
	.align		4
        /*002c*/ 	.byte	0x03, 0x1b
        /*002e*/ 	.short	0x00ff


	//----- nvinfo : EIATTR_MERCURY_ISA_VERSION
	.align		4
        /*0030*/ 	.byte	0x03, 0x5f
        /*0032*/ 	.short	0x0101


	//----- nvinfo : EIATTR_VRC_CTA_INIT_COUNT
	.align		4
        /*0034*/ 	.byte	0x02, 0x4a
	.zero		1
	.zero		1


	//----- nvinfo : EIATTR_EXIT_INSTR_OFFSETS
	.align		4
        /*0038*/ 	.byte	0x04, 0x1c
        /*003a*/ 	.short	(.L_13 - .L_12)


	//   ....[0]....
.L_12:
        /*003c*/ 	.word	0x00000060


	//   ....[1]....
        /*0040*/ 	.word	0x000003b0


	//   ....[2]....
        /*0044*/ 	.word	0x00000590


	//----- nvinfo : EIATTR_CRS_STACK_SIZE
	.align		4
.L_13:
        /*0048*/ 	.byte	0x04, 0x1e
        /*004a*/ 	.short	(.L_15 - .L_14)
.L_14:
        /*004c*/ 	.word	0x00000000


	//----- nvinfo : EIATTR_CBANK_PARAM_SIZE
	.align		4
.L_15:
        /*0050*/ 	.byte	0x03, 0x19
        /*0052*/ 	.short	0x000c


	//----- nvinfo : EIATTR_PARAM_CBANK
	.align		4
        /*0054*/ 	.byte	0x04, 0x0a
        /*0056*/ 	.short	(.L_17 - .L_16)
	.align		4
.L_16:
        /*0058*/ 	.word	index@(.nv.constant0._Z11oddEvenSortPii)
        /*005c*/ 	.short	0x0380
        /*005e*/ 	.short	0x000c


	//----- nvinfo : EIATTR_SW_WAR
	.align		4
.L_17:
        /*0060*/ 	.byte	0x04, 0x36
        /*0062*/ 	.short	(.L_19 - .L_18)
.L_18:
        /*0064*/ 	.word	0x00000008
.L_19:


//--------------------- .nv.callgraph             --------------------------
	.section	.nv.callgraph,"",@"SHT_CUDA_CALLGRAPH"
	.align	4
	.sectionentsize	8
	.align		4
        /*0000*/ 	.word	0x00000000
	.align		4
        /*0004*/ 	.word	0xffffffff
	.align		4
        /*0008*/ 	.word	0x00000000
	.align		4
        /*000c*/ 	.word	0xfffffffe
	.align		4
        /*0010*/ 	.word	0x00000000
	.align		4
        /*0014*/ 	.word	0xfffffffd
	.align		4
        /*0018*/ 	.word	0x00000000
	.align		4
        /*001c*/ 	.word	0xfffffffc


//--------------------- .text._Z11oddEvenSortPii  --------------------------
	.section	.text._Z11oddEvenSortPii,"ax",@progbits
	.align	128
        .global         _Z11oddEvenSortPii
        .type           _Z11oddEvenSortPii,@function
        .size           _Z11oddEvenSortPii,(.L_x_12 - _Z11oddEvenSortPii)
        .other          _Z11oddEvenSortPii,@"STO_CUDA_ENTRY STV_DEFAULT"
_Z11oddEvenSortPii:
.text._Z11oddEvenSortPii:
[----:B------:R-:W-:Y:S08]  /*0000*/  LDC R1, c[0x0][0x37c] ;  /* 0x0000df00ff017b82 */ /* 0x000ff00000000800 */
[----:B------:R-:W0:Y:S01]  /*0010*/  LDC R7, c[0x0][0x388] ;  /* 0x0000e200ff077b82 */ /* 0x000e220000000800 */
[----:B------:R-:W1:Y:S07]  /*0020*/  S2R R0, SR_TID.X ;  /* 0x0000000000007919 */ /* 0x000e6e0000002100 */
[----:B------:R-:W2:Y:S08]  /*0030*/  LDC R5, c[0x0][0x360] ;  /* 0x0000d800ff057b82 */ /* 0x000eb00000000800 */
[----:B------:R-:W3:Y:S01]  /*0040*/  S2UR UR4, SR_CTAID.X ;  /* 0x00000000000479c3 */ /* 0x000ee20000002500 */
[----:B0-----:R-:W-:-:S13]  /*0050*/  ISETP.GE.AND P0, PT, R7, 0x1, PT ;  /* 0x000000010700780c */ /* 0x001fda0003f06270 */
[----:B-123--:R-:W-:Y:S05]  /*0060*/  @!P0 EXIT ;  /* 0x000000000000894d */ /* 0x00efea0003800000 */
[----:B------:R-:W0:Y:S01]  /*0070*/  LDC.64 R2, c[0x0][0x380] ;  /* 0x0000e000ff027b82 */ /* 0x000e220000000a00 */
[----:B------:R-:W-:Y:S01]  /*0080*/  ISETP.GE.U32.AND P0, PT, R7, 0x4, PT ;  /* 0x000000040700780c */ /* 0x000fe20003f06070 */
[----:B------:R-:W-:Y:S01]  /*0090*/  IMAD R5, R5, UR4, R0 ;  /* 0x0000000405057c24 */ /* 0x000fe2000f8e0200 */
[----:B------:R-:W1:Y:S01]  /*00a0*/  LDCU.64 UR6, c[0x0][0x358] ;  /* 0x00006b00ff0677ac */ /* 0x000e620008000a00 */
[C---:B------:R-:W-:Y:S01]  /*00b0*/  VIADD R0, R7.reuse, 0xffffffff ;  /* 0xffffffff07007836 */ /* 0x040fe20000000000 */
[----:B------:R-:W-:Y:S01]  /*00c0*/  LOP3.LUT R4, R7, 0x3, RZ, 0xc0, !PT ;  /* 0x0000000307047812 */ /* 0x000fe200078ec0ff */
[----:B------:R-:W-:Y:S01]  /*00d0*/  IMAD.MOV.U32 R6, RZ, RZ, RZ ;  /* 0x000000ffff067224 */ /* 0x000fe200078e00ff */
[C---:B------:R-:W-:Y:S01]  /*00e0*/  LOP3.LUT R10, R5.reuse, 0x1, RZ, 0xc0, !PT ;  /* 0x00000001050a7812 */ /* 0x040fe200078ec0ff */
[----:B0-----:R-:W-:-:S06]  /*00f0*/  IMAD.WIDE R2, R5, 0x4, R2 ;  /* 0x0000000405027825 */ /* 0x001fcc00078e0202 */
[----:B-1----:R-:W-:Y:S05]  /*0100*/  @!P0 BRA `(.L_x_0) ;  /* 0x0000000000a48947 */ /* 0x002fea0003800000 */
[----:B------:R-:W-:Y:S02]  /*0110*/  LOP3.LUT R6, R7, 0x7ffffffc, RZ, 0xc0, !PT ;  /* 0x7ffffffc07067812 */ /* 0x000fe400078ec0ff */
[----:B------:R-:W-:Y:S02]  /*0120*/  ISETP.GE.AND P0, PT, R5, R0, PT ;  /* 0x000000000500720c */ /* 0x000fe40003f06270 */
[C---:B------:R-:W-:Y:S01]  /*0130*/  ISETP.NE.AND P1, PT, R10.reuse, RZ, PT ;  /* 0x000000ff0a00720c */ /* 0x040fe20003f25270 */
[----:B------:R-:W-:Y:S01]  /*0140*/  IMAD.MOV R11, RZ, RZ, -R6 ;  /* 0x000000ffff0b7224 */ /* 0x000fe200078e0a06 */
[----:B------:R-:W-:-:S13]  /*0150*/  ISETP.NE.AND P0, PT, R10, RZ, !P0 ;  /* 0x000000ff0a00720c */ /* 0x000fda0004705270 */
.L_x_6:
[----:B------:R-:W-:Y:S01]  /*0160*/  VIADD R11, R11, 0x4 ;  /* 0x000000040b0b7836 */ /* 0x000fe20000000000 */
[----:B------:R-:W-:Y:S04]  /*0170*/  BSSY.RECONVERGENT B0, `(.L_x_1) ;  /* 0x0000019000007945 */ /* 0x000fe80003800200 */
[----:B------:R-:W-:Y:S01]  /*0180*/  ISETP.NE.AND P2, PT, R11, RZ, PT ;  /* 0x000000ff0b00720c */ /* 0x000fe20003f45270 */
[----:B012---:R-:W-:-:S12]  /*0190*/  @P1 BRA `(.L_x_2) ;  /* 0x00000000003c1947 */ /* 0x007fd80003800000 */
[----:B------:R-:W-:-:S13]  /*01a0*/  ISETP.GE.AND P3, PT, R5, R0, PT ;  /* 0x000000000500720c */ /* 0x000fda0003f66270 */
[----:B------:R-:W-:Y:S05]  /*01b0*/  @P3 BRA `(.L_x_3) ;  /* 0x0000000000503947 */ /* 0x000fea0003800000 */
[----:B------:R-:W2:Y:S04]  /*01c0*/  LDG.E R9, desc[UR6][R2.64] ;  /* 0x0000000602097981 */ /* 0x000ea8000c1e1900 */
[----:B------:R-:W2:Y:S02]  /*01d0*/  LDG.E R7, desc[UR6][R2.64+0x4] ;  /* 0x0000040602077981 */ /* 0x000ea4000c1e1900 */
[----:B--2---:R-:W-:Y:S01]  /*01e0*/  ISETP.GT.AND P3, PT, R9, R7, PT ;  /* 0x000000070900720c */ /* 0x004fe20003f64270 */
[----:B------:R-:W-:-:S12]  /*01f0*/  IMAD.MOV.U32 R8, RZ, RZ, R7 ;  /* 0x000000ffff087224 */ /* 0x000fd800078e0007 */
[----:B------:R0:W-:Y:S01]  /*0200*/  @P3 STG.E desc[UR6][R2.64+0x4], R9 ;  /* 0x0000040902003986 */ /* 0x0001e2000c101906 */
[----:B------:R-:W-:-:S03]  /*0210*/  @P3 IMAD.MOV.U32 R8, RZ, RZ, R9 ;  /* 0x000000ffff083224 */ /* 0x000fc600078e0009 */
[----:B------:R1:W-:Y:S01]  /*0220*/  @P3 STG.E desc[UR6][R2.64], R7 ;  /* 0x0000000702003986 */ /* 0x0003e2000c101906 */
[----:B0-----:R-:W-:-:S05]  /*0230*/  @P3 IMAD.MOV.U32 R9, RZ, RZ, R7 ;  /* 0x000000ffff093224 */ /* 0x001fca00078e0007 */
[----:B------:R-:W-:-:S13]  /*0240*/  ISETP.GT.AND P3, PT, R9, R8, PT ;  /* 0x000000080900720c */ /* 0x000fda0003f64270 */
[----:B-1----:R-:W-:Y:S05]  /*0250*/  @!P3 BRA `(.L_x_3) ;  /* 0x000000000028b947 */ /* 0x002fea0003800000 */
[----:B------:R1:W-:Y:S04]  /*0260*/  STG.E desc[UR6][R2.64], R8 ;  /* 0x0000000802007986 */ /* 0x0003e8000c101906 */
[----:B------:R1:W-:Y:S01]  /*0270*/  STG.E desc[UR6][R2.64+0x4], R9 ;  /* 0x0000040902007986 */ /* 0x0003e2000c101906 */
[----:B------:R-:W-:Y:S05]  /*0280*/  BRA `(.L_x_3) ;  /* 0x00000000001c7947 */ /* 0x000fea0003800000 */
.L_x_2:
[----:B------:R-:W-:-:S13]  /*0290*/  ISETP.GE.AND P3, PT, R5, R0, PT ;  /* 0x000000000500720c */ /* 0x000fda0003f66270 */
[----:B------:R-:W-:Y:S05]  /*02a0*/  @P3 BRA `(.L_x_3) ;  /* 0x0000000000143947 */ /* 0x000fea0003800000 */
[----:B------:R-:W2:Y:S04]  /*02b0*/  LDG.E R7, desc[UR6][R2.64] ;  /* 0x0000000602077981 */ /* 0x000ea8000c1e1900 */
[----:B------:R-:W2:Y:S02]  /*02c0*/  LDG.E R8, desc[UR6][R2.64+0x4] ;  /* 0x0000040602087981 */ /* 0x000ea4000c1e1900 */
[----:B--2---:R-:W-:-:S13]  /*02d0*/  ISETP.GT.AND P3, PT, R7, R8, PT ;  /* 0x000000080700720c */ /* 0x004fda0003f64270 */
[----:B------:R0:W-:Y:S04]  /*02e0*/  @P3 STG.E desc[UR6][R2.64], R8 ;  /* 0x0000000802003986 */ /* 0x0001e8000c101906 */
[----:B------:R0:W-:Y:S02]  /*02f0*/  @P3 STG.E desc[UR6][R2.64+0x4], R7 ;  /* 0x0000040702003986 */ /* 0x0001e4000c101906 */
.L_x_3:
[----:B------:R-:W-:Y:S05]  /*0300*/  BSYNC.RECONVERGENT B0 ;  /* 0x0000000000007941 */ /* 0x000fea0003800200 */
.L_x_1:
[----:B------:R-:W-:Y:S04]  /*0310*/  BSSY.RECONVERGENT B0, `(.L_x_4) ;  /* 0x0000007000007945 */ /* 0x000fe80003800200 */
[----:B------:R-:W-:Y:S05]  /*0320*/  @!P0 BRA `(.L_x_5) ;  /* 0x0000000000148947 */ /* 0x000fea0003800000 */
[----:B0-----:R-:W2:Y:S04]  /*0330*/  LDG.E R7, desc[UR6][R2.64] ;  /* 0x0000000602077981 */ /* 0x001ea8000c1e1900 */
[----:B-1----:R-:W2:Y:S02]  /*0340*/  LDG.E R8, desc[UR6][R2.64+0x4] ;  /* 0x0000040602087981 */ /* 0x002ea4000c1e1900 */
[----:B--2---:R-:W-:-:S13]  /*0350*/  ISETP.GT.AND P3, PT, R7, R8, PT ;  /* 0x000000080700720c */ /* 0x004fda0003f64270 */
[----:B------:R2:W-:Y:S04]  /*0360*/  @P3 STG.E desc[UR6][R2.64], R8 ;  /* 0x0000000802003986 */ /* 0x0005e8000c101906 */
[----:B------:R2:W-:Y:S02]  /*0370*/  @P3 STG.E desc[UR6][R2.64+0x4], R7 ;  /* 0x0000040702003986 */ /* 0x0005e4000c101906 */
.L_x_5:
[----:B------:R-:W-:Y:S05]  /*0380*/  BSYNC.RECONVERGENT B0 ;  /* 0x0000000000007941 */ /* 0x000fea0003800200 */
.L_x_4:
[----:B------:R-:W-:Y:S05]  /*0390*/  @P2 BRA `(.L_x_6) ;  /* 0xfffffffc00702947 */ /* 0x000fea000383ffff */
.L_x_0:
[----:B------:R-:W-:-:S13]  /*03a0*/  ISETP.NE.AND P0, PT, R4, RZ, PT ;  /* 0x000000ff0400720c */ /* 0x000fda0003f05270 */
[----:B------:R-:W-:Y:S05]  /*03b0*/  @!P0 EXIT ;  /* 0x000000000000894d */ /* 0x000fea0003800000 */
[----:B------:R-:W-:Y:S01]  /*03c0*/  ISETP.NE.AND P1, PT, R10, RZ, PT ;  /* 0x000000ff0a00720c */ /* 0x000fe20003f25270 */
[----:B------:R-:W-:-:S12]  /*03d0*/  IMAD.MOV R4, RZ, RZ, -R4 ;  /* 0x000000ffff047224 */ /* 0x000fd800078e0a04 */
.L_x_10:
[----:B------:R-:W-:Y:S01]  /*03e0*/  VIADD R4, R4, 0x1 ;  /* 0x0000000104047836 */ /* 0x000fe20000000000 */
[----:B------:R-:W-:Y:S04]  /*03f0*/  BSSY.RECONVERGENT B0, `(.L_x_7) ;  /* 0x0000017000007945 */ /* 0x000fe80003800200 */
[----:B------:R-:W-:Y:S01]  /*0400*/  ISETP.NE.AND P2, PT, R4, RZ, PT ;  /* 0x000000ff0400720c */ /* 0x000fe20003f45270 */
[----:B------:R-:W-:-:S12]  /*0410*/  @!P1 BRA `(.L_x_8) ;  /* 0x00000000002c9947 */ /* 0x000fd80003800000 */
[----:B------:R-:W-:Y:S02]  /*0420*/  ISETP.GE.AND P0, PT, R5, R0, PT ;  /* 0x000000000500720c */ /* 0x000fe40003f06270 */
[----:B0-2---:R-:W-:-:S04]  /*0430*/  LOP3.LUT R7, R6, 0x1, RZ, 0xc0, !PT ;  /* 0x0000000106077812 */ /* 0x005fc800078ec0ff */
[----:B------:R-:W-:-:S13]  /*0440*/  ISETP.NE.U32.OR P0, PT, R7, 0x1, P0 ;  /* 0x000000010700780c */ /* 0x000fda0000705470 */
[----:B------:R-:W-:Y:S05]  /*0450*/  @P0 BRA `(.L_x_9) ;  /* 0x0000000000400947 */ /* 0x000fea0003800000 */
[----:B------:R-:W2:Y:S04]  /*0460*/  LDG.E R7, desc[UR6][R2.64] ;  /* 0x0000000602077981 */ /* 0x000ea8000c1e1900 */
[----:B-1----:R-:W2:Y:S02]  /*0470*/  LDG.E R8, desc[UR6][R2.64+0x4] ;  /* 0x0000040602087981 */ /* 0x002ea4000c1e1900 */
[----:B--2---:R-:W-:-:S13]  /*0480*/  ISETP.GT.AND P0, PT, R7, R8, PT ;  /* 0x000000080700720c */ /* 0x004fda0003f04270 */
[----:B------:R-:W-:Y:S05]  /*0490*/  @!P0 BRA `(.L_x_9) ;  /* 0x0000000000308947 */ /* 0x000fea0003800000 */
[----:B------:R0:W-:Y:S04]  /*04a0*/  STG.E desc[UR6][R2.64], R8 ;  /* 0x0000000802007986 */ /* 0x0001e8000c101906 */
[----:B------:R0:W-:Y:S01]  /*04b0*/  STG.E desc[UR6][R2.64+0x4], R7 ;  /* 0x0000040702007986 */ /* 0x0001e2000c101906 */
[----:B------:R-:W-:Y:S05]  /*04c0*/  BRA `(.L_x_9) ;  /* 0x0000000000247947 */ /* 0x000fea0003800000 */
.L_x_8:
[----:B------:R-:W-:Y:S02]  /*04d0*/  ISETP.GE.AND P0, PT, R5, R0, PT ;  /* 0x000000000500720c */ /* 0x000fe40003f06270 */
[----:B0-2---:R-:W-:-:S04]  /*04e0*/  LOP3.LUT R7, R6, 0x1, RZ, 0xc0, !PT ;  /* 0x0000000106077812 */ /* 0x005fc800078ec0ff */
[----:B------:R-:W-:-:S13]  /*04f0*/  ISETP.EQ.U32.OR P0, PT, R7, 0x1, P0 ;  /* 0x000000010700780c */ /* 0x000fda0000702470 */
[----:B------:R-:W-:Y:S05]  /*0500*/  @P0 BRA `(.L_x_9) ;  /* 0x0000000000140947 */ /* 0x000fea0003800000 */
[----:B------:R-:W2:Y:S04]  /*0510*/  LDG.E R7, desc[UR6][R2.64] ;  /* 0x0000000602077981 */ /* 0x000ea8000c1e1900 */
[----:B-1----:R-:W2:Y:S02]  /*0520*/  LDG.E R8, desc[UR6][R2.64+0x4] ;  /* 0x0000040602087981 */ /* 0x002ea4000c1e1900 */
[----:B--2---:R-:W-:-:S13]  /*0530*/  ISETP.GT.AND P0, PT, R7, R8, PT ;  /* 0x000000080700720c */ /* 0x004fda0003f04270 */
[----:B------:R2:W-:Y:S04]  /*0540*/  @P0 STG.E desc[UR6][R2.64], R8 ;  /* 0x0000000802000986 */ /* 0x0005e8000c101906 */
[----:B------:R2:W-:Y:S02]  /*0550*/  @P0 STG.E desc[UR6][R2.64+0x4], R7 ;  /* 0x0000040702000986 */ /* 0x0005e4000c101906 */
.L_x_9:
[----:B------:R-:W-:Y:S05]  /*0560*/  BSYNC.RECONVERGENT B0 ;  /* 0x0000000000007941 */ /* 0x000fea0003800200 */
.L_x_7:
[----:B------:R-:W-:Y:S01]  /*0570*/  VIADD R6, R6, 0x1 ;  /* 0x0000000106067836 */ /* 0x000fe20000000000 */
[----:B------:R-:W-:Y:S06]  /*0580*/  @P2 BRA `(.L_x_10) ;  /* 0xfffffffc00942947 */ /* 0x000fec000383ffff */
[----:B------:R-:W-:Y:S05]  /*0590*/  EXIT ;  /* 0x000000000000794d */ /* 0x000fea0003800000 */
.L_x_11:
[----:B------:R-:W-:-:S00]  /*05a0*/  BRA `(.L_x_11) ;  /* 0xfffffffc00fc7947 */ /* 0x000fc0000383ffff */
[----:B------:R-:W-:-:S00]  /*05b0*/  NOP ;  /* 0x0000000000007918 */ /* 0x000fc00000000000 */
        /* <DEDUP_REMOVED lines=12> */
.L_x_12:


//--------------------- .nv.shared.reserved.0     --------------------------
	.section	.nv.shared.reserved.0,"aw",@nobits
	.weak		__nv_reservedSMEM_offset_0_alias
	.size		__nv_reservedSMEM_offset_0_alias, 0, 64
	.other		__nv_reservedSMEM_offset_0_alias,@"STO_CUDA_RESERVED_SHARED STV_DEFAULT"
__nv_reservedSMEM_offset_0_alias:
	.zero		0
	.zero		64


//--------------------- .nv.constant0._Z11oddEvenSortPii --------------------------
	.section	.nv.constant0._Z11oddEvenSortPii,"a",@progbits
	.sectionflags	@""
	.align	4
.nv.constant0._Z11oddEvenSortPii:
	.zero		908


//--------------------- SYMBOLS --------------------------

	.type		.nv.reservedSmem.offset0,@object
	.size		.nv.reservedSmem.offset0,0x4
